	.headerflags	@"EF_CUDA_TEXMODE_UNIFIED EF_CUDA_64BIT_ADDRESS EF_CUDA_ACCELERATORS EF_CUDA_SM90 EF_CUDA_VIRTUAL_SM(EF_CUDA_SM90)"
	.elftype	@"ET_EXEC"


//--------------------- .nv.info                  --------------------------
	.section	.nv.info,"",@"SHT_CUDA_INFO"
	.align	4


	//----- nvinfo : EIATTR_REGCOUNT
	.align		4
        /*0000*/ 	.byte	0x04, 0x2f
        /*0002*/ 	.short	(.L_1 - .L_0)
	.align		4
.L_0:
        /*0004*/ 	.word	index@(triton_poi_fused_add_mul_2)
        /*0008*/ 	.word	0x00000012


	//----- nvinfo : EIATTR_MIN_STACK_SIZE
	.align		4
.L_1:
        /*000c*/ 	.byte	0x04, 0x12
        /*000e*/ 	.short	(.L_3 - .L_2)
	.align		4
.L_2:
        /*0010*/ 	.word	index@(triton_poi_fused_add_mul_2)
        /*0014*/ 	.word	0x00000000


	//----- nvinfo : EIATTR_FRAME_SIZE
	.align		4
.L_3:
        /*0018*/ 	.byte	0x04, 0x11
        /*001a*/ 	.short	(.L_5 - .L_4)
	.align		4
.L_4:
        /*001c*/ 	.word	index@(triton_poi_fused_add_mul_2)
        /*0020*/ 	.word	0x00000000


	//----- nvinfo : EIATTR_MIN_STACK_SIZE
	.align		4
.L_5:
        /*0024*/ 	.byte	0x04, 0x12
        /*0026*/ 	.short	(.L_7 - .L_6)
	.align		4
.L_6:
        /*0028*/ 	.word	index@(triton_poi_fused_add_mul_2)
        /*002c*/ 	.word	0x00000000
.L_7:


//--------------------- .nv.info.triton_poi_fused_add_mul_2 --------------------------
	.section	.nv.info.triton_poi_fused_add_mul_2,"",@"SHT_CUDA_INFO"
	.sectionflags	@""
	.align	4


	//----- nvinfo : EIATTR_CUDA_API_VERSION
	.align		4
        /*0000*/ 	.byte	0x04, 0x37
        /*0002*/ 	.short	(.L_9 - .L_8)
.L_8:
        /*0004*/ 	.word	0x0000007c


	//----- nvinfo : EIATTR_KPARAM_INFO
	.align		4
.L_9:
        /*0008*/ 	.byte	0x04, 0x17
        /*000a*/ 	.short	(.L_11 - .L_10)
.L_10:
        /*000c*/ 	.word	0x00000000
        /*0010*/ 	.short	0x0004
        /*0012*/ 	.short	0x0020
        /*0014*/ 	.byte	0x00, 0xf0, 0x11, 0x00


	//----- nvinfo : EIATTR_KPARAM_INFO
	.align		4
.L_11:
        /*0018*/ 	.byte	0x04, 0x17
        /*001a*/ 	.short	(.L_13 - .L_12)
.L_12:
        /*001c*/ 	.word	0x00000000
        /*0020*/ 	.short	0x0003
        /*0022*/ 	.short	0x0018
        /*0024*/ 	.byte	0x00, 0xf4, 0x21, 0x00


	//----- nvinfo : EIATTR_KPARAM_INFO
	.align		4
.L_13:
        /*0028*/ 	.byte	0x04, 0x17
        /*002a*/ 	.short	(.L_15 - .L_14)
.L_14:
        /*002c*/ 	.word	0x00000000
        /*0030*/ 	.short	0x0002
        /*0032*/ 	.short	0x0010
        /*0034*/ 	.byte	0x00, 0xf4, 0x21, 0x00


	//----- nvinfo : EIATTR_KPARAM_INFO
	.align		4
.L_15:
        /*0038*/ 	.byte	0x04, 0x17
        /*003a*/ 	.short	(.L_17 - .L_16)
.L_16:
        /*003c*/ 	.word	0x00000000
        /*0040*/ 	.short	0x0001
        /*0042*/ 	.short	0x0008
        /*0044*/ 	.byte	0x00, 0xf4, 0x21, 0x00


	//----- nvinfo : EIATTR_KPARAM_INFO
	.align		4
.L_17:
        /*0048*/ 	.byte	0x04, 0x17
        /*004a*/ 	.short	(.L_19 - .L_18)
.L_18:
        /*004c*/ 	.word	0x00000000
        /*0050*/ 	.short	0x0000
        /*0052*/ 	.short	0x0000
        /*0054*/ 	.byte	0x00, 0xf4, 0x21, 0x00


	//----- nvinfo : EIATTR_SPARSE_MMA_MASK
	.align		4
.L_19:
        /*0058*/ 	.byte	0x03, 0x50
        /*005a*/ 	.short	0x0000


	//----- nvinfo : EIATTR_MAXREG_COUNT
	.align		4
        /*005c*/ 	.byte	0x03, 0x1b
        /*005e*/ 	.short	0x00ff


	//----- nvinfo : EIATTR_EXIT_INSTR_OFFSETS
	.align		4
        /*0060*/ 	.byte	0x04, 0x1c
        /*0062*/ 	.short	(.L_21 - .L_20)


	//   ....[0]....
.L_20:
        /*0064*/ 	.word	0x00000160


	//   ....[1]....
        /*0068*/ 	.word	0x00000180


	//----- nvinfo : EIATTR_REQNTID
	.align		4
.L_21:
        /*006c*/ 	.byte	0x04, 0x10
        /*006e*/ 	.short	(.L_23 - .L_22)
.L_22:
        /*0070*/ 	.word	0x00000080
        /*0074*/ 	.word	0x00000001
        /*0078*/ 	.word	0x00000001


	//----- nvinfo : EIATTR_CBANK_PARAM_SIZE
	.align		4
.L_23:
        /*007c*/ 	.byte	0x03, 0x19
        /*007e*/ 	.short	0x0024


	//----- nvinfo : EIATTR_PARAM_CBANK
	.align		4
        /*0080*/ 	.byte	0x04, 0x0a
        /*0082*/ 	.short	(.L_25 - .L_24)
	.align		4
.L_24:
        /*0084*/ 	.word	index@(.nv.constant0.triton_poi_fused_add_mul_2)
        /*0088*/ 	.short	0x0210
        /*008a*/ 	.short	0x0024


	//----- nvinfo : EIATTR_SW_WAR
	.align		4
.L_25:
        /*008c*/ 	.byte	0x04, 0x36
        /*008e*/ 	.short	(.L_27 - .L_26)
.L_26:
        /*0090*/ 	.word	0x00000008
.L_27:


//--------------------- .nv.callgraph             --------------------------
	.section	.nv.callgraph,"",@"SHT_CUDA_CALLGRAPH"
	.align	4
	.sectionentsize	8
	.align		4
        /*0000*/ 	.word	0x00000000
	.align		4
        /*0004*/ 	.word	0xffffffff
	.align		4
        /*0008*/ 	.word	0x00000000
	.align		4
        /*000c*/ 	.word	0xfffffffe
	.align		4
        /*0010*/ 	.word	0x00000000
	.align		4
        /*0014*/ 	.word	0xfffffffd
	.align		4
        /*0018*/ 	.word	0x00000000
	.align		4
        /*001c*/ 	.word	0xfffffffc


//--------------------- .text.triton_poi_fused_add_mul_2 --------------------------
	.section	.text.triton_poi_fused_add_mul_2,"ax",@progbits
	.align	128
        .global         triton_poi_fused_add_mul_2
        .type           triton_poi_fused_add_mul_2,@function
        .size           triton_poi_fused_add_mul_2,(.L_x_1 - triton_poi_fused_add_mul_2)
        .other          triton_poi_fused_add_mul_2,@"STO_CUDA_ENTRY STV_DEFAULT"
triton_poi_fused_add_mul_2:
.text.triton_poi_fused_add_mul_2:
[----:B------:R-:W0:Y:S01]  /*0000*/  LDC R1, c[0x0][0x28] ;  /* 0x00000a00ff017b82 */ /* 0x000e220000000800 */
[----:B------:R-:W1:Y:S07]  /*0010*/  S2R R0, SR_TID.X ;  /* 0x0000000000007919 */ /* 0x000e6e0000002100 */
[----:B------:R-:W2:Y:S01]  /*0020*/  LDC.64 R4, c[0x0][0x218] ;  /* 0x00008600ff047b82 */ /* 0x000ea20000000a00 */
[----:B------:R-:W-:Y:S02]  /*0030*/  CS2R R12, SRZ ;  /* 0x00000000000c7805 */ /* 0x000fe4000001ff00 */
[----:B------:R-:W-:Y:S01]  /*0040*/  CS2R R14, SRZ ;  /* 0x00000000000e7805 */ /* 0x000fe2000001ff00 */
[----:B------:R-:W3:Y:S01]  /*0050*/  S2R R11, SR_CTAID.X ;  /* 0x00000000000b7919 */ /* 0x000ee20000002500 */
[----:B------:R-:W-:-:S03]  /*0060*/  ULDC.64 UR4, c[0x0][0x208] ;  /* 0x0000820000047ab9 */ /* 0x000fc60000000a00 */
[----:B------:R-:W4:Y:S08]  /*0070*/  LDC.64 R6, c[0x0][0x220] ;  /* 0x00008800ff067b82 */ /* 0x000f300000000a00 */
[----:B------:R-:W5:Y:S08]  /*0080*/  LDC.64 R2, c[0x0][0x210] ;  /* 0x00008400ff027b82 */ /* 0x000f700000000a00 */
[----:B------:R-:W4:Y:S01]  /*0090*/  LDC.64 R8, c[0x0][0x228] ;  /* 0x00008a00ff087b82 */ /* 0x000f220000000a00 */
[----:B-1----:R-:W-:-:S04]  /*00a0*/  SHF.L.U32 R0, R0, 0x1, RZ ;  /* 0x0000000100007819 */ /* 0x002fc800000006ff */
[----:B------:R-:W-:-:S04]  /*00b0*/  LOP3.LUT R0, R0, 0xfe, RZ, 0xc0, !PT ;  /* 0x000000fe00007812 */ /* 0x000fc800078ec0ff */
[----:B---3--:R-:W-:Y:S01]  /*00c0*/  LEA R11, R11, R0, 0x8 ;  /* 0x000000000b0b7211 */ /* 0x008fe200078e40ff */
[----:B-----5:R-:W3:Y:S03]  /*00d0*/  LDG.E R3, desc[UR4][R2.64] ;  /* 0x0000000402037981 */ /* 0x020ee6000c1e1900 */
[C---:B------:R-:W-:Y:S01]  /*00e0*/  ISETP.GE.AND P0, PT, R11.reuse, 0x800, PT ;  /* 0x000008000b00780c */ /* 0x040fe20003f06270 */
[----:B--2---:R-:W-:-:S04]  /*00f0*/  IMAD.WIDE R4, R11, 0x4, R4 ;  /* 0x000000040b047825 */ /* 0x004fc800078e0204 */
[----:B----4-:R-:W-:-:S08]  /*0100*/  IMAD.WIDE R6, R11, 0x4, R6 ;  /* 0x000000040b067825 */ /* 0x010fd000078e0206 */
[----:B------:R-:W3:Y:S04]  /*0110*/  @!P0 LDG.E.64 R12, desc[UR4][R4.64] ;  /* 0x00000004040c8981 */ /* 0x000ee8000c1e1b00 */
[----:B------:R-:W3:Y:S01]  /*0120*/  @!P0 LDG.E.64 R14, desc[UR4][R6.64] ;  /* 0x00000004060e8981 */ /* 0x000ee2000c1e1b00 */
[----:B0-----:R-:W-:-:S04]  /*0130*/  IMAD.WIDE R8, R11, 0x4, R8 ;  /* 0x000000040b087825 */ /* 0x001fc800078e0208 */
[C---:B---3--:R-:W-:Y:S01]  /*0140*/  FFMA R12, R3.reuse, R12, R14 ;  /* 0x0000000c030c7223 */ /* 0x048fe2000000000e */
[----:B------:R-:W-:Y:S01]  /*0150*/  FFMA R13, R3, R13, R15 ;  /* 0x0000000d030d7223 */ /* 0x000fe2000000000f */
[----:B------:R-:W-:Y:S06]  /*0160*/  @P0 EXIT ;  /* 0x000000000000094d */ /* 0x000fec0003800000 */
[----:B------:R-:W-:Y:S01]  /*0170*/  STG.E.64 desc[UR4][R8.64], R12 ;  /* 0x0000000c08007986 */ /* 0x000fe2000c101b04 */
[----:B------:R-:W-:Y:S05]  /*0180*/  EXIT ;  /* 0x000000000000794d */ /* 0x000fea0003800000 */
.L_x_0:
[----:B------:R-:W-:-:S00]  /*0190*/  BRA `(.L_x_0) ;  /* 0xfffffffc00fc7947 */ /* 0x000fc0000383ffff */
[----:B------:R-:W-:-:S00]  /*01a0*/  NOP ;  /* 0x0000000000007918 */ /* 0x000fc00000000000 */
        /* <DEDUP_REMOVED lines=13> */
.L_x_1:


//--------------------- .nv.constant0.triton_poi_fused_add_mul_2 --------------------------
	.section	.nv.constant0.triton_poi_fused_add_mul_2,"a",@progbits
	.sectionflags	@""
	.align	4
.nv.constant0.triton_poi_fused_add_mul_2:
	.zero		564
